//
// Generated by NVIDIA NVVM Compiler
//
// Compiler Build ID: CL-36424714
// Cuda compilation tools, release 13.0, V13.0.88
// Based on NVVM 20.0.0
//

.version 9.0
.target sm_100
.address_size 64

	// .globl	_Z17levenshteinKerneliPKhiS0_PiS1_S1_

.visible .entry _Z17levenshteinKerneliPKhiS0_PiS1_S1_(
	.param .u32 _Z17levenshteinKerneliPKhiS0_PiS1_S1__param_0,
	.param .u64 .ptr .align 1 _Z17levenshteinKerneliPKhiS0_PiS1_S1__param_1,
	.param .u32 _Z17levenshteinKerneliPKhiS0_PiS1_S1__param_2,
	.param .u64 .ptr .align 1 _Z17levenshteinKerneliPKhiS0_PiS1_S1__param_3,
	.param .u64 .ptr .align 1 _Z17levenshteinKerneliPKhiS0_PiS1_S1__param_4,
	.param .u64 .ptr .align 1 _Z17levenshteinKerneliPKhiS0_PiS1_S1__param_5,
	.param .u64 .ptr .align 1 _Z17levenshteinKerneliPKhiS0_PiS1_S1__param_6
)
{
	.reg .pred 	%p<74>;
	.reg .b16 	%rs<15>;
	.reg .b32 	%r<209>;
	.reg .b64 	%rd<105>;

	ld.param.u32 	%r109, [_Z17levenshteinKerneliPKhiS0_PiS1_S1__param_0];
	ld.param.u64 	%rd12, [_Z17levenshteinKerneliPKhiS0_PiS1_S1__param_1];
	ld.param.u32 	%r110, [_Z17levenshteinKerneliPKhiS0_PiS1_S1__param_2];
	ld.param.u64 	%rd13, [_Z17levenshteinKerneliPKhiS0_PiS1_S1__param_3];
	ld.param.u64 	%rd10, [_Z17levenshteinKerneliPKhiS0_PiS1_S1__param_4];
	ld.param.u64 	%rd14, [_Z17levenshteinKerneliPKhiS0_PiS1_S1__param_5];
	ld.param.u64 	%rd11, [_Z17levenshteinKerneliPKhiS0_PiS1_S1__param_6];
	cvta.to.global.u64 	%rd1, %rd13;
	cvta.to.global.u64 	%rd2, %rd12;
	cvta.to.global.u64 	%rd3, %rd14;
	mov.u32 	%r1, %ntid.x;
	div.s32 	%r111, %r110, %r1;
	mul.lo.s32 	%r112, %r111, %r1;
	sub.s32 	%r113, %r110, %r112;
	setp.ne.s32 	%p1, %r113, 0;
	selp.u32 	%r114, 1, 0, %p1;
	add.s32 	%r2, %r111, %r114;
	mov.b32 	%r115, 1;
	st.global.u32 	[%rd3], %r115;
	add.s32 	%r116, %r109, %r110;
	add.s32 	%r3, %r116, -1;
	setp.lt.s32 	%p2, %r3, 1;
	mov.u64 	%rd104, %rd3;
	@%p2 bra 	$L__BB0_66;
	cvta.to.global.u64 	%rd102, %rd10;
	cvta.to.global.u64 	%rd101, %rd11;
	add.s32 	%r4, %r110, -1;
	mov.u32 	%r5, %tid.x;
	and.b32  	%r6, %r2, 3;
	and.b32  	%r7, %r2, 2147483644;
	neg.s32 	%r8, %r7;
	shl.b32 	%r9, %r1, 2;
	shl.b32 	%r118, %r1, 1;
	add.s32 	%r10, %r5, %r118;
	neg.s32 	%r11, %r5;
	mad.lo.s32 	%r12, %r1, 3, %r5;
	mov.b32 	%r174, 0;
	mov.u64 	%rd104, %rd3;
$L__BB0_2:
	mov.u64 	%rd8, %rd104;
	mov.u64 	%rd104, %rd102;
	mov.u64 	%rd102, %rd101;
	setp.lt.s32 	%p3, %r2, 1;
	sub.s32 	%r119, %r174, %r109;
	max.s32 	%r14, %r119, -1;
	min.s32 	%r15, %r4, %r174;
	@%p3 bra 	$L__BB0_65;
	add.s32 	%r121, %r2, -1;
	setp.lt.u32 	%p4, %r121, 3;
	mov.b32 	%r199, 0;
	@%p4 bra 	$L__BB0_38;
	add.s32 	%r122, %r5, %r1;
	add.s32 	%r185, %r122, -1;
	add.s32 	%r183, %r10, -1;
	add.s32 	%r180, %r12, -1;
	add.s32 	%r177, %r5, -1;
	sub.s32 	%r184, %r174, %r122;
	sub.s32 	%r182, %r10, %r174;
	shl.b32 	%r123, %r1, 1;
	sub.s32 	%r124, %r11, %r123;
	add.s32 	%r181, %r124, %r174;
	sub.s32 	%r179, %r12, %r174;
	mul.lo.s32 	%r125, %r1, 3;
	sub.s32 	%r126, %r11, %r125;
	add.s32 	%r178, %r126, %r174;
	sub.s32 	%r176, %r5, %r174;
	add.s32 	%r175, %r11, %r174;
	mov.u32 	%r186, %r8;
$L__BB0_5:
	add.s32 	%r39, %r177, 1;
	setp.ge.s32 	%p5, %r14, %r39;
	setp.gt.s32 	%p6, %r39, %r15;
	or.pred  	%p7, %p5, %p6;
	@%p7 bra 	$L__BB0_13;
	setp.eq.s32 	%p8, %r177, -1;
	setp.eq.s32 	%p9, %r176, 0;
	or.pred  	%p10, %p8, %p9;
	mov.u32 	%r187, %r174;
	@%p10 bra 	$L__BB0_8;
	mul.wide.u32 	%rd15, %r177, 4;
	add.s64 	%rd16, %rd102, %rd15;
	ld.global.u32 	%r187, [%rd16];
$L__BB0_8:
	cvt.s64.s32 	%rd17, %r175;
	add.s64 	%rd18, %rd2, %rd17;
	ld.global.u8 	%rs1, [%rd18];
	cvt.u64.u32 	%rd19, %r39;
	add.s64 	%rd20, %rd1, %rd19;
	ld.global.u8 	%rs2, [%rd20];
	setp.ne.s16 	%p12, %rs1, %rs2;
	selp.u32 	%r127, 1, 0, %p12;
	add.s32 	%r189, %r187, %r127;
	@%p8 bra 	$L__BB0_10;
	mul.wide.u32 	%rd21, %r177, 4;
	add.s64 	%rd22, %rd8, %rd21;
	ld.global.u32 	%r128, [%rd22];
	add.s32 	%r129, %r128, 1;
	min.s32 	%r189, %r189, %r129;
$L__BB0_10:
	@%p9 bra 	$L__BB0_12;
	mul.wide.u32 	%rd23, %r39, 4;
	add.s64 	%rd24, %rd8, %rd23;
	ld.global.u32 	%r130, [%rd24];
	add.s32 	%r131, %r130, 1;
	min.s32 	%r189, %r189, %r131;
$L__BB0_12:
	mul.wide.u32 	%rd25, %r39, 4;
	add.s64 	%rd26, %rd104, %rd25;
	st.global.u32 	[%rd26], %r189;
$L__BB0_13:
	add.s32 	%r47, %r185, 1;
	setp.ge.s32 	%p14, %r14, %r47;
	setp.gt.s32 	%p15, %r47, %r15;
	or.pred  	%p16, %p14, %p15;
	@%p16 bra 	$L__BB0_21;
	setp.eq.s32 	%p17, %r185, -1;
	setp.eq.s32 	%p18, %r184, 0;
	or.pred  	%p19, %p17, %p18;
	mov.u32 	%r190, %r174;
	@%p19 bra 	$L__BB0_16;
	mul.wide.u32 	%rd27, %r185, 4;
	add.s64 	%rd28, %rd102, %rd27;
	ld.global.u32 	%r190, [%rd28];
$L__BB0_16:
	cvt.s64.s32 	%rd29, %r184;
	add.s64 	%rd30, %rd2, %rd29;
	ld.global.u8 	%rs3, [%rd30];
	cvt.u64.u32 	%rd31, %r47;
	add.s64 	%rd32, %rd1, %rd31;
	ld.global.u8 	%rs4, [%rd32];
	setp.ne.s16 	%p21, %rs3, %rs4;
	selp.u32 	%r132, 1, 0, %p21;
	add.s32 	%r192, %r190, %r132;
	@%p17 bra 	$L__BB0_18;
	mul.wide.u32 	%rd33, %r185, 4;
	add.s64 	%rd34, %rd8, %rd33;
	ld.global.u32 	%r133, [%rd34];
	add.s32 	%r134, %r133, 1;
	min.s32 	%r192, %r192, %r134;
$L__BB0_18:
	@%p18 bra 	$L__BB0_20;
	mul.wide.u32 	%rd35, %r47, 4;
	add.s64 	%rd36, %rd8, %rd35;
	ld.global.u32 	%r135, [%rd36];
	add.s32 	%r136, %r135, 1;
	min.s32 	%r192, %r192, %r136;
$L__BB0_20:
	mul.wide.u32 	%rd37, %r47, 4;
	add.s64 	%rd38, %rd104, %rd37;
	st.global.u32 	[%rd38], %r192;
$L__BB0_21:
	add.s32 	%r55, %r183, 1;
	setp.ge.s32 	%p23, %r14, %r55;
	setp.gt.s32 	%p24, %r55, %r15;
	or.pred  	%p25, %p23, %p24;
	@%p25 bra 	$L__BB0_29;
	setp.eq.s32 	%p26, %r183, -1;
	setp.eq.s32 	%p27, %r182, 0;
	or.pred  	%p28, %p26, %p27;
	mov.u32 	%r193, %r174;
	@%p28 bra 	$L__BB0_24;
	mul.wide.u32 	%rd39, %r183, 4;
	add.s64 	%rd40, %rd102, %rd39;
	ld.global.u32 	%r193, [%rd40];
$L__BB0_24:
	cvt.s64.s32 	%rd41, %r181;
	add.s64 	%rd42, %rd2, %rd41;
	ld.global.u8 	%rs5, [%rd42];
	cvt.u64.u32 	%rd43, %r55;
	add.s64 	%rd44, %rd1, %rd43;
	ld.global.u8 	%rs6, [%rd44];
	setp.ne.s16 	%p30, %rs5, %rs6;
	selp.u32 	%r137, 1, 0, %p30;
	add.s32 	%r195, %r193, %r137;
	@%p26 bra 	$L__BB0_26;
	mul.wide.u32 	%rd45, %r183, 4;
	add.s64 	%rd46, %rd8, %rd45;
	ld.global.u32 	%r138, [%rd46];
	add.s32 	%r139, %r138, 1;
	min.s32 	%r195, %r195, %r139;
$L__BB0_26:
	@%p27 bra 	$L__BB0_28;
	mul.wide.u32 	%rd47, %r55, 4;
	add.s64 	%rd48, %rd8, %rd47;
	ld.global.u32 	%r140, [%rd48];
	add.s32 	%r141, %r140, 1;
	min.s32 	%r195, %r195, %r141;
$L__BB0_28:
	mul.wide.u32 	%rd49, %r55, 4;
	add.s64 	%rd50, %rd104, %rd49;
	st.global.u32 	[%rd50], %r195;
$L__BB0_29:
	add.s32 	%r63, %r180, 1;
	setp.ge.s32 	%p32, %r14, %r63;
	setp.gt.s32 	%p33, %r63, %r15;
	or.pred  	%p34, %p32, %p33;
	@%p34 bra 	$L__BB0_37;
	setp.eq.s32 	%p35, %r180, -1;
	setp.eq.s32 	%p36, %r179, 0;
	or.pred  	%p37, %p35, %p36;
	mov.u32 	%r196, %r174;
	@%p37 bra 	$L__BB0_32;
	mul.wide.u32 	%rd51, %r180, 4;
	add.s64 	%rd52, %rd102, %rd51;
	ld.global.u32 	%r196, [%rd52];
$L__BB0_32:
	cvt.s64.s32 	%rd53, %r178;
	add.s64 	%rd54, %rd2, %rd53;
	ld.global.u8 	%rs7, [%rd54];
	cvt.u64.u32 	%rd55, %r63;
	add.s64 	%rd56, %rd1, %rd55;
	ld.global.u8 	%rs8, [%rd56];
	setp.ne.s16 	%p39, %rs7, %rs8;
	selp.u32 	%r142, 1, 0, %p39;
	add.s32 	%r198, %r196, %r142;
	@%p35 bra 	$L__BB0_34;
	mul.wide.u32 	%rd57, %r180, 4;
	add.s64 	%rd58, %rd8, %rd57;
	ld.global.u32 	%r143, [%rd58];
	add.s32 	%r144, %r143, 1;
	min.s32 	%r198, %r198, %r144;
$L__BB0_34:
	@%p36 bra 	$L__BB0_36;
	mul.wide.u32 	%rd59, %r63, 4;
	add.s64 	%rd60, %rd8, %rd59;
	ld.global.u32 	%r145, [%rd60];
	add.s32 	%r146, %r145, 1;
	min.s32 	%r198, %r198, %r146;
$L__BB0_36:
	mul.wide.u32 	%rd61, %r63, 4;
	add.s64 	%rd62, %rd104, %rd61;
	st.global.u32 	[%rd62], %r198;
$L__BB0_37:
	add.s32 	%r186, %r186, 4;
	add.s32 	%r185, %r185, %r9;
	sub.s32 	%r184, %r184, %r9;
	add.s32 	%r183, %r183, %r9;
	add.s32 	%r182, %r182, %r9;
	sub.s32 	%r181, %r181, %r9;
	add.s32 	%r180, %r180, %r9;
	add.s32 	%r179, %r179, %r9;
	sub.s32 	%r178, %r178, %r9;
	add.s32 	%r177, %r177, %r9;
	add.s32 	%r176, %r176, %r9;
	sub.s32 	%r175, %r175, %r9;
	setp.ne.s32 	%p41, %r186, 0;
	mov.u32 	%r199, %r7;
	@%p41 bra 	$L__BB0_5;
$L__BB0_38:
	setp.eq.s32 	%p42, %r6, 0;
	@%p42 bra 	$L__BB0_65;
	mad.lo.s32 	%r147, %r199, %r1, %r5;
	setp.ge.s32 	%p43, %r14, %r147;
	setp.gt.s32 	%p44, %r147, %r15;
	or.pred  	%p45, %p43, %p44;
	@%p45 bra 	$L__BB0_47;
	setp.eq.s32 	%p46, %r147, 0;
	setp.eq.s32 	%p47, %r174, %r147;
	or.pred  	%p48, %p46, %p47;
	mov.u32 	%r200, %r174;
	@%p48 bra 	$L__BB0_42;
	add.s32 	%r148, %r147, -1;
	mul.wide.u32 	%rd63, %r148, 4;
	add.s64 	%rd64, %rd102, %rd63;
	ld.global.u32 	%r200, [%rd64];
$L__BB0_42:
	sub.s32 	%r149, %r174, %r147;
	cvt.s64.s32 	%rd65, %r149;
	add.s64 	%rd66, %rd2, %rd65;
	ld.global.u8 	%rs9, [%rd66];
	cvt.u64.u32 	%rd67, %r147;
	add.s64 	%rd68, %rd1, %rd67;
	ld.global.u8 	%rs10, [%rd68];
	setp.ne.s16 	%p50, %rs9, %rs10;
	selp.u32 	%r150, 1, 0, %p50;
	add.s32 	%r202, %r200, %r150;
	@%p46 bra 	$L__BB0_44;
	add.s32 	%r151, %r147, -1;
	mul.wide.u32 	%rd69, %r151, 4;
	add.s64 	%rd70, %rd8, %rd69;
	ld.global.u32 	%r152, [%rd70];
	add.s32 	%r153, %r152, 1;
	min.s32 	%r202, %r202, %r153;
$L__BB0_44:
	setp.eq.s32 	%p51, %r174, %r147;
	@%p51 bra 	$L__BB0_46;
	mul.wide.u32 	%rd71, %r147, 4;
	add.s64 	%rd72, %rd8, %rd71;
	ld.global.u32 	%r154, [%rd72];
	add.s32 	%r155, %r154, 1;
	min.s32 	%r202, %r202, %r155;
$L__BB0_46:
	mul.wide.u32 	%rd73, %r147, 4;
	add.s64 	%rd74, %rd104, %rd73;
	st.global.u32 	[%rd74], %r202;
$L__BB0_47:
	setp.eq.s32 	%p52, %r6, 1;
	@%p52 bra 	$L__BB0_65;
	add.s32 	%r92, %r147, %r1;
	setp.ge.s32 	%p53, %r14, %r92;
	setp.gt.s32 	%p54, %r92, %r15;
	or.pred  	%p55, %p53, %p54;
	@%p55 bra 	$L__BB0_56;
	setp.eq.s32 	%p56, %r92, 0;
	setp.eq.s32 	%p57, %r174, %r92;
	or.pred  	%p58, %p56, %p57;
	mov.u32 	%r203, %r174;
	@%p58 bra 	$L__BB0_51;
	add.s32 	%r156, %r92, -1;
	mul.wide.u32 	%rd75, %r156, 4;
	add.s64 	%rd76, %rd102, %rd75;
	ld.global.u32 	%r203, [%rd76];
$L__BB0_51:
	sub.s32 	%r157, %r174, %r92;
	cvt.s64.s32 	%rd77, %r157;
	add.s64 	%rd78, %rd2, %rd77;
	ld.global.u8 	%rs11, [%rd78];
	cvt.u64.u32 	%rd79, %r92;
	add.s64 	%rd80, %rd1, %rd79;
	ld.global.u8 	%rs12, [%rd80];
	setp.ne.s16 	%p60, %rs11, %rs12;
	selp.u32 	%r158, 1, 0, %p60;
	add.s32 	%r205, %r203, %r158;
	@%p56 bra 	$L__BB0_53;
	add.s32 	%r159, %r92, -1;
	mul.wide.u32 	%rd81, %r159, 4;
	add.s64 	%rd82, %rd8, %rd81;
	ld.global.u32 	%r160, [%rd82];
	add.s32 	%r161, %r160, 1;
	min.s32 	%r205, %r205, %r161;
$L__BB0_53:
	setp.eq.s32 	%p61, %r174, %r92;
	@%p61 bra 	$L__BB0_55;
	mul.wide.u32 	%rd83, %r92, 4;
	add.s64 	%rd84, %rd8, %rd83;
	ld.global.u32 	%r162, [%rd84];
	add.s32 	%r163, %r162, 1;
	min.s32 	%r205, %r205, %r163;
$L__BB0_55:
	mul.wide.u32 	%rd85, %r92, 4;
	add.s64 	%rd86, %rd104, %rd85;
	st.global.u32 	[%rd86], %r205;
$L__BB0_56:
	setp.eq.s32 	%p62, %r6, 2;
	@%p62 bra 	$L__BB0_65;
	add.s32 	%r100, %r92, %r1;
	setp.ge.s32 	%p63, %r14, %r100;
	setp.gt.s32 	%p64, %r100, %r15;
	or.pred  	%p65, %p63, %p64;
	@%p65 bra 	$L__BB0_65;
	setp.eq.s32 	%p66, %r100, 0;
	setp.eq.s32 	%p67, %r174, %r100;
	or.pred  	%p68, %p66, %p67;
	mov.u32 	%r206, %r174;
	@%p68 bra 	$L__BB0_60;
	add.s32 	%r164, %r100, -1;
	mul.wide.u32 	%rd87, %r164, 4;
	add.s64 	%rd88, %rd102, %rd87;
	ld.global.u32 	%r206, [%rd88];
$L__BB0_60:
	sub.s32 	%r165, %r174, %r100;
	cvt.s64.s32 	%rd89, %r165;
	add.s64 	%rd90, %rd2, %rd89;
	ld.global.u8 	%rs13, [%rd90];
	cvt.u64.u32 	%rd91, %r100;
	add.s64 	%rd92, %rd1, %rd91;
	ld.global.u8 	%rs14, [%rd92];
	setp.ne.s16 	%p70, %rs13, %rs14;
	selp.u32 	%r166, 1, 0, %p70;
	add.s32 	%r208, %r206, %r166;
	@%p66 bra 	$L__BB0_62;
	add.s32 	%r167, %r100, -1;
	mul.wide.u32 	%rd93, %r167, 4;
	add.s64 	%rd94, %rd8, %rd93;
	ld.global.u32 	%r168, [%rd94];
	add.s32 	%r169, %r168, 1;
	min.s32 	%r208, %r208, %r169;
$L__BB0_62:
	setp.eq.s32 	%p71, %r174, %r100;
	@%p71 bra 	$L__BB0_64;
	mul.wide.u32 	%rd95, %r100, 4;
	add.s64 	%rd96, %rd8, %rd95;
	ld.global.u32 	%r170, [%rd96];
	add.s32 	%r171, %r170, 1;
	min.s32 	%r208, %r208, %r171;
$L__BB0_64:
	mul.wide.u32 	%rd97, %r100, 4;
	add.s64 	%rd98, %rd104, %rd97;
	st.global.u32 	[%rd98], %r208;
$L__BB0_65:
	bar.sync 	0;
	add.s32 	%r174, %r174, 1;
	setp.ne.s32 	%p72, %r174, %r3;
	mov.u64 	%rd101, %rd8;
	@%p72 bra 	$L__BB0_2;
$L__BB0_66:
	mov.u32 	%r172, %tid.x;
	setp.ne.s32 	%p73, %r172, 0;
	@%p73 bra 	$L__BB0_68;
	mul.wide.s32 	%rd99, %r110, 4;
	add.s64 	%rd100, %rd104, %rd99;
	ld.global.u32 	%r173, [%rd100+-4];
	st.global.u32 	[%rd3], %r173;
$L__BB0_68:
	ret;

}


// ===== COMPILED SASS (sm_100) =====

	.target	sm_100

	.elftype	@"ET_EXEC"


//--------------------- .note.nv.tkinfo           --------------------------
	.section	.note.nv.tkinfo,"",@"SHT_NOTE"
	.sectionflags	@"SHF_NOTE_NV_TKINFO"
	.tkinfo
        /*0018*/ 	.word	0x00000002
        /*0030*/ 	.string	""
        /*0030*/ 	.string	"ptxas"
        /*0030*/ 	.string	"Cuda compilation tools, release 13.0, V13.0.88"
        /*0030*/ 	.string	"Build cuda_13.0.r13.0/compiler.36424714_0"
        /*0030*/ 	.string	"-arch sm_100 -m 64 "



//--------------------- .note.nv.cuinfo           --------------------------
	.section	.note.nv.cuinfo,"",@"SHT_NOTE"
	.sectionflags	@"SHF_NOTE_NV_CUINFO"
        /*0018*/ 	.short	0x0002
        /*001a*/ 	.short	0x0064
        /*001c*/ 	.short	0x0082
	.zero		2


//--------------------- .nv.info                  --------------------------
	.section	.nv.info,"",@"SHT_CUDA_INFO"
	.align	4


	//----- nvinfo : EIATTR_REGCOUNT
	.align		4
        /*0000*/ 	.byte	0x04, 0x2f
        /*0002*/ 	.short	(.L_1 - .L_0)
	.align		4
.L_0:
        /*0004*/ 	.word	index@(_Z17levenshteinKerneliPKhiS0_PiS1_S1_)
        /*0008*/ 	.word	0x00000020


	//----- nvinfo : EIATTR_FRAME_SIZE
	.align		4
.L_1:
        /*000c*/ 	.byte	0x04, 0x11
        /*000e*/ 	.short	(.L_3 - .L_2)
	.align		4
.L_2:
        /*0010*/ 	.word	index@(_Z17levenshteinKerneliPKhiS0_PiS1_S1_)
        /*0014*/ 	.word	0x00000000


	//----- nvinfo : EIATTR_MIN_STACK_SIZE
	.align		4
.L_3:
        /*0018*/ 	.byte	0x04, 0x12
        /*001a*/ 	.short	(.L_5 - .L_4)
	.align		4
.L_4:
        /*001c*/ 	.word	index@(_Z17levenshteinKerneliPKhiS0_PiS1_S1_)
        /*0020*/ 	.word	0x00000000
.L_5:


//--------------------- .nv.compat                --------------------------
	.section	.nv.compat,"",@"SHT_CUDA_COMPAT_INFO"
	.align	4
        /*0000*/ 	.byte	0x02, 0x09, 0x00, 0x00, 0x02, 0x02, 0x01, 0x00, 0x02, 0x05, 0x05, 0x00, 0x03, 0x07, 0x01, 0x01
        /*0010*/ 	.byte	0x02, 0x03, 0x00, 0x00, 0x02, 0x06, 0x01, 0x00, 0x04, 0x0b, 0x08, 0x00, 0x09, 0x00, 0x00, 0x00
        /*0020*/ 	.byte	0x00, 0x00, 0x00, 0x00


//--------------------- .nv.info._Z17levenshteinKerneliPKhiS0_PiS1_S1_ --------------------------
	.section	.nv.info._Z17levenshteinKerneliPKhiS0_PiS1_S1_,"",@"SHT_CUDA_INFO"
	.sectionflags	@""
	.align	4


	//----- nvinfo : EIATTR_CUDA_API_VERSION
	.align		4
        /*0000*/ 	.byte	0x04, 0x37
        /*0002*/ 	.short	(.L_7 - .L_6)
.L_6:
        /*0004*/ 	.word	0x00000082


	//----- nvinfo : EIATTR_KPARAM_INFO
	.align		4
.L_7:
        /*0008*/ 	.byte	0x04, 0x17
        /*000a*/ 	.short	(.L_9 - .L_8)
.L_8:
        /*000c*/ 	.word	0x00000000
        /*0010*/ 	.short	0x0006
        /*0012*/ 	.short	0x0030
        /*0014*/ 	.byte	0x00, 0xf5, 0x21, 0x00


	//----- nvinfo : EIATTR_KPARAM_INFO
	.align		4
.L_9:
        /*0018*/ 	.byte	0x04, 0x17
        /*001a*/ 	.short	(.L_11 - .L_10)
.L_10:
        /*001c*/ 	.word	0x00000000
        /*0020*/ 	.short	0x0005
        /*0022*/ 	.short	0x0028
        /*0024*/ 	.byte	0x00, 0xf5, 0x21, 0x00


	//----- nvinfo : EIATTR_KPARAM_INFO
	.align		4
.L_11:
        /*0028*/ 	.byte	0x04, 0x17
        /*002a*/ 	.short	(.L_13 - .L_12)
.L_12:
        /*002c*/ 	.word	0x00000000
        /*0030*/ 	.short	0x0004
        /*0032*/ 	.short	0x0020
        /*0034*/ 	.byte	0x00, 0xf5, 0x21, 0x00


	//----- nvinfo : EIATTR_KPARAM_INFO
	.align		4
.L_13:
        /*0038*/ 	.byte	0x04, 0x17
        /*003a*/ 	.short	(.L_15 - .L_14)
.L_14:
        /*003c*/ 	.word	0x00000000
        /*0040*/ 	.short	0x0003
        /*0042*/ 	.short	0x0018
        /*0044*/ 	.byte	0x00, 0xf5, 0x21, 0x00


	//----- nvinfo : EIATTR_KPARAM_INFO
	.align		4
.L_15:
        /*0048*/ 	.byte	0x04, 0x17
        /*004a*/ 	.short	(.L_17 - .L_16)
.L_16:
        /*004c*/ 	.word	0x00000000
        /*0050*/ 	.short	0x0002
        /*0052*/ 	.short	0x0010
        /*0054*/ 	.byte	0x00, 0xf0, 0x11, 0x00


	//----- nvinfo : EIATTR_KPARAM_INFO
	.align		4
.L_17:
        /*0058*/ 	.byte	0x04, 0x17
        /*005a*/ 	.short	(.L_19 - .L_18)
.L_18:
        /*005c*/ 	.word	0x00000000
        /*0060*/ 	.short	0x0001
        /*0062*/ 	.short	0x0008
        /*0064*/ 	.byte	0x00, 0xf5, 0x21, 0x00


	//----- nvinfo : EIATTR_KPARAM_INFO
	.align		4
.L_19:
        /*0068*/ 	.byte	0x04, 0x17
        /*006a*/ 	.short	(.L_21 - .L_20)
.L_20:
        /*006c*/ 	.word	0x00000000
        /*0070*/ 	.short	0x0000
        /*0072*/ 	.short	0x0000
        /*0074*/ 	.byte	0x00, 0xf0, 0x11, 0x00


	//----- nvinfo : EIATTR_SPARSE_MMA_MASK
	.align		4
.L_21:
        /*0078*/ 	.byte	0x03, 0x50
        /*007a*/ 	.short	0x0000


	//----- nvinfo : EIATTR_MAXREG_COUNT
	.align		4
        /*007c*/ 	.byte	0x03, 0x1b
        /*007e*/ 	.short	0x00ff


	//----- nvinfo : EIATTR_NUM_BARRIERS
	.align		4
        /*0080*/ 	.byte	0x02, 0x4c
        /*0082*/ 	.byte	0x01
	.zero		1


	//----- nvinfo : EIATTR_MERCURY_ISA_VERSION
	.align		4
        /*0084*/ 	.byte	0x03, 0x5f
        /*0086*/ 	.short	0x0101


	//----- nvinfo : EIATTR_VRC_CTA_INIT_COUNT
	.align		4
        /*0088*/ 	.byte	0x02, 0x4a
	.zero		1
	.zero		1


	//----- nvinfo : EIATTR_EXIT_INSTR_OFFSETS
	.align		4
        /*008c*/ 	.byte	0x04, 0x1c
        /*008e*/ 	.short	(.L_23 - .L_22)


	//   ....[0]....
.L_22:
        /*0090*/ 	.word	0x000015e0


	//   ....[1]....
        /*0094*/ 	.word	0x00001640


	//----- nvinfo : EIATTR_CRS_STACK_SIZE
	.align		4
.L_23:
        /*0098*/ 	.byte	0x04, 0x1e
        /*009a*/ 	.short	(.L_25 - .L_24)
.L_24:
        /*009c*/ 	.word	0x00000000


	//----- nvinfo : EIATTR_CBANK_PARAM_SIZE
	.align		4
.L_25:
        /*00a0*/ 	.byte	0x03, 0x19
        /*00a2*/ 	.short	0x0038


	//----- nvinfo : EIATTR_PARAM_CBANK
	.align		4
        /*00a4*/ 	.byte	0x04, 0x0a
        /*00a6*/ 	.short	(.L_27 - .L_26)
	.align		4
.L_26:
        /*00a8*/ 	.word	index@(.nv.constant0._Z17levenshteinKerneliPKhiS0_PiS1_S1_)
        /*00ac*/ 	.short	0x0380
        /*00ae*/ 	.short	0x0038


	//----- nvinfo : EIATTR_SW_WAR
	.align		4
.L_27:
        /*00b0*/ 	.byte	0x04, 0x36
        /*00b2*/ 	.short	(.L_29 - .L_28)
.L_28:
        /*00b4*/ 	.word	0x00000008
.L_29:


//--------------------- .nv.callgraph             --------------------------
	.section	.nv.callgraph,"",@"SHT_CUDA_CALLGRAPH"
	.align	4
	.sectionentsize	8
	.align		4
        /*0000*/ 	.word	0x00000000
	.align		4
        /*0004*/ 	.word	0xffffffff
	.align		4
        /*0008*/ 	.word	0x00000000
	.align		4
        /*000c*/ 	.word	0xfffffffe
	.align		4
        /*0010*/ 	.word	0x00000000
	.align		4
        /*0014*/ 	.word	0xfffffffd
	.align		4
        /*0018*/ 	.word	0x00000000
	.align		4
        /*001c*/ 	.word	0xfffffffc


//--------------------- .text._Z17levenshteinKerneliPKhiS0_PiS1_S1_ --------------------------
	.section	.text._Z17levenshteinKerneliPKhiS0_PiS1_S1_,"ax",@progbits
	.align	128
        .global         _Z17levenshteinKerneliPKhiS0_PiS1_S1_
        .type           _Z17levenshteinKerneliPKhiS0_PiS1_S1_,@function
        .size           _Z17levenshteinKerneliPKhiS0_PiS1_S1_,(.L_x_19 - _Z17levenshteinKerneliPKhiS0_PiS1_S1_)
        .other          _Z17levenshteinKerneliPKhiS0_PiS1_S1_,@"STO_CUDA_ENTRY STV_DEFAULT"
_Z17levenshteinKerneliPKhiS0_PiS1_S1_:
.text._Z17levenshteinKerneliPKhiS0_PiS1_S1_:
[----:B------:R-:W-:Y:S01]  /*0000*/  LDC R1, c[0x0][0x37c] ;  /* 0x0000df00ff017b82 */ /* 0x000fe20000000800 */
[----:B------:R-:W0:Y:S07]  /*0010*/  LDCU UR12, c[0x0][0x360] ;  /* 0x00006c00ff0c77ac */ /* 0x000e2e0008000800 */
[----:B------:R-:W1:Y:S01]  /*0020*/  LDC.64 R10, c[0x0][0x3a8] ;  /* 0x0000ea00ff0a7b82 */ /* 0x000e620000000a00 */
[----:B------:R-:W2:Y:S01]  /*0030*/  LDCU UR6, c[0x0][0x390] ;  /* 0x00007200ff0677ac */ /* 0x000ea20008000800 */
[----:B------:R-:W1:Y:S01]  /*0040*/  LDCU.64 UR10, c[0x0][0x358] ;  /* 0x00006b00ff0a77ac */ /* 0x000e620008000a00 */
[----:B------:R-:W3:Y:S01]  /*0050*/  LDCU UR5, c[0x0][0x380] ;  /* 0x00007000ff0577ac */ /* 0x000ee20008000800 */
[----:B0-----:R-:W-:Y:S01]  /*0060*/  IABS R5, UR12 ;  /* 0x0000000c00057c13 */ /* 0x001fe20008000000 */
[----:B------:R-:W-:-:S02]  /*0070*/  UISETP.NE.AND UP0, UPT, UR12, URZ, UPT ;  /* 0x000000ff0c00728c */ /* 0x000fc4000bf05270 */
[----:B------:R-:W-:Y:S01]  /*0080*/  IABS R6, UR12 ;  /* 0x0000000c00067c13 */ /* 0x000fe20008000000 */
[----:B------:R-:W0:Y:S01]  /*0090*/  I2F.RP R0, R5 ;  /* 0x0000000500007306 */ /* 0x000e220000209400 */
[----:B--2---:R-:W-:-:S03]  /*00a0*/  IMAD.U32 R9, RZ, RZ, UR6 ;  /* 0x00000006ff097e24 */ /* 0x004fc6000f8e00ff */
[----:B------:R-:W-:Y:S01]  /*00b0*/  IMAD.MOV R6, RZ, RZ, -R6 ;  /* 0x000000ffff067224 */ /* 0x000fe200078e0a06 */
[----:B---3--:R-:W-:-:S03]  /*00c0*/  UIADD3 UR5, UPT, UPT, UR6, -0x1, UR5 ;  /* 0xffffffff06057890 */ /* 0x008fc6000fffe005 */
[----:B0-----:R-:W0:Y:S02]  /*00d0*/  MUFU.RCP R0, R0 ;  /* 0x0000000000007308 */ /* 0x001e240000001000 */
[----:B0-----:R-:W-:Y:S01]  /*00e0*/  VIADD R2, R0, 0xffffffe ;  /* 0x0ffffffe00027836 */ /* 0x001fe20000000000 */
[----:B------:R-:W-:-:S05]  /*00f0*/  IABS R0, R9 ;  /* 0x0000000900007213 */ /* 0x000fca0000000000 */
[----:B------:R0:W2:Y:S02]  /*0100*/  F2I.FTZ.U32.TRUNC.NTZ R3, R2 ;  /* 0x0000000200037305 */ /* 0x0000a4000021f000 */
[----:B0-----:R-:W-:Y:S02]  /*0110*/  HFMA2 R2, -RZ, RZ, 0, 0 ;  /* 0x00000000ff027431 */ /* 0x001fe400000001ff */
[----:B--2---:R-:W-:-:S04]  /*0120*/  IMAD.MOV R4, RZ, RZ, -R3 ;  /* 0x000000ffff047224 */ /* 0x004fc800078e0a03 */
[----:B------:R-:W-:-:S04]  /*0130*/  IMAD R7, R4, R5, RZ ;  /* 0x0000000504077224 */ /* 0x000fc800078e02ff */
[----:B------:R-:W-:-:S04]  /*0140*/  IMAD.HI.U32 R3, R3, R7, R2 ;  /* 0x0000000703037227 */ /* 0x000fc800078e0002 */
[----:B------:R-:W-:Y:S02]  /*0150*/  IMAD.MOV.U32 R2, RZ, RZ, R6 ;  /* 0x000000ffff027224 */ /* 0x000fe400078e0006 */
[----:B------:R-:W-:-:S04]  /*0160*/  IMAD.HI.U32 R3, R3, R0, RZ ;  /* 0x0000000003037227 */ /* 0x000fc800078e00ff */
[----:B------:R-:W-:-:S05]  /*0170*/  IMAD R0, R3, R2, R0 ;  /* 0x0000000203007224 */ /* 0x000fca00078e0200 */
[----:B------:R-:W-:-:S13]  /*0180*/  ISETP.GT.U32.AND P1, PT, R5, R0, PT ;  /* 0x000000000500720c */ /* 0x000fda0003f24070 */
[----:B------:R-:W-:Y:S02]  /*0190*/  @!P1 IMAD.IADD R0, R0, 0x1, -R5 ;  /* 0x0000000100009824 */ /* 0x000fe400078e0a05 */
[----:B------:R-:W-:-:S03]  /*01a0*/  @!P1 VIADD R3, R3, 0x1 ;  /* 0x0000000103039836 */ /* 0x000fc60000000000 */
[----:B------:R-:W-:Y:S01]  /*01b0*/  ISETP.GE.U32.AND P0, PT, R0, R5, PT ;  /* 0x000000050000720c */ /* 0x000fe20003f06070 */
[----:B------:R-:W-:-:S05]  /*01c0*/  IMAD.U32 R0, RZ, RZ, UR6 ;  /* 0x00000006ff007e24 */ /* 0x000fca000f8e00ff */
[----:B------:R-:W-:-:S07]  /*01d0*/  LOP3.LUT R0, R0, UR12, RZ, 0x3c, !PT ;  /* 0x0000000c00007c12 */ /* 0x000fce000f8e3cff */
[----:B------:R-:W-:Y:S02]  /*01e0*/  @P0 IADD3 R3, PT, PT, R3, 0x1, RZ ;  /* 0x0000000103030810 */ /* 0x000fe40007ffe0ff */
[----:B------:R-:W-:Y:S02]  /*01f0*/  ISETP.GE.AND P0, PT, R0, RZ, PT ;  /* 0x000000ff0000720c */ /* 0x000fe40003f06270 */
[----:B------:R-:W-:Y:S01]  /*0200*/  R2UR UR4, R3 ;  /* 0x00000000030472ca */ /* 0x000fe200000e0000 */
[----:B------:R-:W-:-:S05]  /*0210*/  IMAD.MOV.U32 R3, RZ, RZ, 0x1 ;  /* 0x00000001ff037424 */ /* 0x000fca00078e00ff */
[----:B-1----:R0:W-:Y:S07]  /*0220*/  STG.E desc[UR10][R10.64], R3 ;  /* 0x000000030a007986 */ /* 0x0021ee000c10190a */
[----:B------:R-:W-:-:S05]  /*0230*/  @!P0 IMAD R0, RZ, RZ, -UR4 ;  /* 0x80000004ff008e24 */ /* 0x000fca000f8e02ff */
[----:B------:R-:W-:-:S09]  /*0240*/  @!P0 R2UR UR4, R0 ;  /* 0x00000000000482ca */ /* 0x000fd200000e0000 */
[----:B------:R-:W-:-:S04]  /*0250*/  @!UP0 ULOP3.LUT UR4, URZ, UR12, URZ, 0x33, !UPT ;  /* 0x0000000cff048292 */ /* 0x000fc8000f8e33ff */
[----:B------:R-:W-:Y:S02]  /*0260*/  UIADD3 UR9, UPT, UPT, UR4, 0x1, URZ ;  /* 0x0000000104097890 */ /* 0x000fe4000fffe0ff */
[----:B------:R-:W-:-:S04]  /*0270*/  IMAD R0, RZ, RZ, -UR4 ;  /* 0x80000004ff007e24 */ /* 0x000fc8000f8e02ff */
[----:B------:R-:W-:-:S05]  /*0280*/  IMAD R0, R0, UR12, R9 ;  /* 0x0000000c00007c24 */ /* 0x000fca000f8e0209 */
[----:B------:R-:W-:-:S13]  /*0290*/  ISETP.NE.AND P0, PT, R0, RZ, PT ;  /* 0x000000ff0000720c */ /* 0x000fda0003f05270 */
[----:B------:R-:W-:-:S05]  /*02a0*/  VOTEU.ANY UP0, P0 ;  /* 0x0000000000ff7886 */ /* 0x000fca0000000100 */
[----:B------:R-:W-:Y:S02]  /*02b0*/  @!UP0 UIADD3 UR9, UPT, UPT, UR4, URZ, URZ ;  /* 0x000000ff04098290 */ /* 0x000fe4000fffe0ff */
[----:B------:R-:W-:-:S09]  /*02c0*/  UISETP.GE.AND UP0, UPT, UR5, 0x1, UPT ;  /* 0x000000010500788c */ /* 0x000fd2000bf06270 */
[----:B0-----:R-:W-:Y:S05]  /*02d0*/  BRA.U !UP0, `(.L_x_0) ;  /* 0x0000001108b87547 */ /* 0x001fea000b800000 */
[----:B------:R-:W0:Y:S01]  /*02e0*/  S2R R0, SR_TID.X ;  /* 0x0000000000007919 */ /* 0x000e220000002100 */
[----:B------:R-:W1:Y:S01]  /*02f0*/  LDC.64 R12, c[0x0][0x3a0] ;  /* 0x0000e800ff0c7b82 */ /* 0x000e620000000a00 */
[----:B------:R-:W-:Y:S01]  /*0300*/  IMAD.U32 R3, RZ, RZ, UR12 ;  /* 0x0000000cff037e24 */ /* 0x000fe2000f8e00ff */
[----:B------:R-:W-:Y:S01]  /*0310*/  MOV R7, UR12 ;  /* 0x0000000c00077c02 */ /* 0x000fe20008000f00 */
[----:B------:R-:W-:Y:S02]  /*0320*/  ULOP3.LUT UR18, UR9, 0x7ffffffc, URZ, 0xc0, !UPT ;  /* 0x7ffffffc09127892 */ /* 0x000fe4000f8ec0ff */
[----:B------:R-:W-:Y:S02]  /*0330*/  UIADD3 UR6, UPT, UPT, UR6, -0x1, URZ ;  /* 0xffffffff06067890 */ /* 0x000fe4000fffe0ff */
[----:B------:R-:W-:Y:S01]  /*0340*/  ULOP3.LUT UR13, UR9, 0x3, URZ, 0xc0, !UPT ;  /* 0x00000003090d7892 */ /* 0x000fe2000f8ec0ff */
[----:B------:R-:W2:Y:S01]  /*0350*/  LDC.64 R4, c[0x0][0x3b0] ;  /* 0x0000ec00ff047b82 */ /* 0x000ea20000000a00 */
[----:B------:R-:W-:Y:S01]  /*0360*/  UIADD3 UR8, UPT, UPT, -UR18, URZ, URZ ;  /* 0x000000ff12087290 */ /* 0x000fe2000fffe1ff */
[----:B------:R-:W-:Y:S01]  /*0370*/  UMOV UR4, URZ ;  /* 0x000000ff00047c82 */ /* 0x000fe20008000000 */
[----:B0-----:R-:W-:-:S02]  /*0380*/  IMAD R2, R3, 0x2, R0 ;  /* 0x0000000203027824 */ /* 0x001fc400078e0200 */
[----:B------:R-:W-:-:S08]  /*0390*/  IMAD R3, R7, 0x3, R0 ;  /* 0x0000000307037824 */ /* 0x000fd000078e0200 */
.L_x_17:
[----:B------:R-:W-:Y:S01]  /*03a0*/  UISETP.GE.AND UP0, UPT, UR9, 0x1, UPT ;  /* 0x000000010900788c */ /* 0x000fe2000bf06270 */
[----:B------:R-:W-:Y:S02]  /*03b0*/  IMAD.MOV.U32 R14, RZ, RZ, R10 ;  /* 0x000000ffff0e7224 */ /* 0x000fe400078e000a */
[----:B------:R-:W-:Y:S01]  /*03c0*/  IMAD.MOV.U32 R15, RZ, RZ, R11 ;  /* 0x000000ffff0f7224 */ /* 0x000fe200078e000b */
[----:B-1----:R-:W-:Y:S01]  /*03d0*/  MOV R11, R13 ;  /* 0x0000000d000b7202 */ /* 0x002fe20000000f00 */
[----:B------:R-:W-:Y:S02]  /*03e0*/  IMAD.MOV.U32 R10, RZ, RZ, R12 ;  /* 0x000000ffff0a7224 */ /* 0x000fe400078e000c */
[----:B--2---:R-:W-:Y:S02]  /*03f0*/  IMAD.MOV.U32 R12, RZ, RZ, R4 ;  /* 0x000000ffff0c7224 */ /* 0x004fe400078e0004 */
[----:B------:R-:W-:Y:S01]  /*0400*/  IMAD.MOV.U32 R13, RZ, RZ, R5 ;  /* 0x000000ffff0d7224 */ /* 0x000fe200078e0005 */
[----:B0-----:R-:W-:Y:S06]  /*0410*/  BRA.U !UP0, `(.L_x_1) ;  /* 0x0000001108507547 */ /* 0x001fec000b800000 */
[----:B------:R-:W0:Y:S01]  /*0420*/  LDC R4, c[0x0][0x380] ;  /* 0x0000e000ff047b82 */ /* 0x000e220000000800 */
[----:B------:R-:W-:Y:S01]  /*0430*/  UIADD3 UR7, UPT, UPT, UR9, -0x1, URZ ;  /* 0xffffffff09077890 */ /* 0x000fe2000fffe0ff */
[----:B------:R-:W-:Y:S01]  /*0440*/  IMAD.U32 R5, RZ, RZ, UR4 ;  /* 0x00000004ff057e24 */ /* 0x000fe2000f8e00ff */
[----:B------:R-:W-:-:S04]  /*0450*/  UISETP.LT.AND UP0, UPT, UR6, UR4, UPT ;  /* 0x000000040600728c */ /* 0x000fc8000bf01270 */
[----:B------:R-:W-:Y:S01]  /*0460*/  USEL UR20, UR6, UR4, UP0 ;  /* 0x0000000406147287 */ /* 0x000fe20008000000 */
[----:B0-----:R-:W-:-:S05]  /*0470*/  IMAD.MOV R4, RZ, RZ, -R4 ;  /* 0x000000ffff047224 */ /* 0x001fca00078e0a04 */
[----:B------:R-:W-:Y:S02]  /*0480*/  VIADDMNMX R4, R4, R5, 0xffffffff, !PT ;  /* 0xffffffff04047446 */ /* 0x000fe40007800105 */
[----:B------:R-:W-:Y:S02]  /*0490*/  MOV R5, UR7 ;  /* 0x0000000700057c02 */ /* 0x000fe40008000f00 */
[----:B------:R-:W-:Y:S02]  /*04a0*/  R2UR UR19, R4 ;  /* 0x00000000041372ca */ /* 0x000fe400000e0000 */
[----:B------:R-:W-:Y:S01]  /*04b0*/  ISETP.GE.U32.AND P0, PT, R5, 0x3, PT ;  /* 0x000000030500780c */ /* 0x000fe20003f06070 */
[----:B------:R-:W-:-:S12]  /*04c0*/  IMAD.MOV.U32 R5, RZ, RZ, RZ ;  /* 0x000000ffff057224 */ /* 0x000fd800078e00ff */
[----:B------:R-:W-:Y:S05]  /*04d0*/  @!P0 BRA `(.L_x_2) ;  /* 0x0000000800708947 */ /* 0x000fea0003800000 */
[----:B------:R-:W-:Y:S01]  /*04e0*/  IMAD.U32 R23, RZ, RZ, UR12 ;  /* 0x0000000cff177e24 */ /* 0x000fe2000f8e00ff */
[----:B------:R-:W-:Y:S01]  /*04f0*/  IADD3 R4, PT, PT, R2, -0x1, RZ ;  /* 0xffffffff02047810 */ /* 0x000fe20007ffe0ff */
[----:B------:R-:W-:Y:S01]  /*0500*/  IMAD.U32 R17, RZ, RZ, UR12 ;  /* 0x0000000cff117e24 */ /* 0x000fe2000f8e00ff */
[C---:B------:R-:W-:Y:S01]  /*0510*/  IADD3 R9, PT, PT, R0.reuse, -UR4, RZ ;  /* 0x8000000400097c10 */ /* 0x040fe2000fffe0ff */
[C---:B------:R-:W-:Y:S01]  /*0520*/  VIADD R22, R0.reuse, UR12 ;  /* 0x0000000c00167c36 */ /* 0x040fe20008000000 */
[----:B------:R-:W-:Y:S01]  /*0530*/  IADD3 R20, PT, PT, -R0, UR4, RZ ;  /* 0x0000000400147c10 */ /* 0x000fe2000fffe1ff */
[--C-:B------:R-:W-:Y:S01]  /*0540*/  IMAD R23, R23, -0x2, -R0.reuse ;  /* 0xfffffffe17177824 */ /* 0x100fe200078e0a00 */
[----:B------:R-:W0:Y:S01]  /*0550*/  LDCU.64 UR14, c[0x0][0x388] ;  /* 0x00007100ff0e77ac */ /* 0x000e220008000a00 */
[----:B------:R-:W-:Y:S02]  /*0560*/  IMAD R24, R17, -0x3, -R0 ;  /* 0xfffffffd11187824 */ /* 0x000fe400078e0a00 */
[C---:B------:R-:W-:Y:S01]  /*0570*/  VIADD R21, R22.reuse, 0xffffffff ;  /* 0xffffffff16157836 */ /* 0x040fe20000000000 */
[----:B------:R-:W-:Y:S01]  /*0580*/  IADD3 R22, PT, PT, -R22, UR4, RZ ;  /* 0x0000000416167c10 */ /* 0x000fe2000fffe1ff */
[----:B------:R-:W-:Y:S01]  /*0590*/  VIADD R5, R3, 0xffffffff ;  /* 0xffffffff03057836 */ /* 0x000fe20000000000 */
[----:B------:R-:W1:Y:S01]  /*05a0*/  LDCU.64 UR16, c[0x0][0x398] ;  /* 0x00007300ff1077ac */ /* 0x000e620008000a00 */
[----:B------:R-:W-:-:S02]  /*05b0*/  VIADD R6, R0, 0xffffffff ;  /* 0xffffffff00067836 */ /* 0x000fc40000000000 */
[----:B------:R-:W-:Y:S01]  /*05c0*/  VIADD R7, R2, -UR4 ;  /* 0x8000000402077c36 */ /* 0x000fe20008000000 */
[----:B------:R-:W-:Y:S01]  /*05d0*/  UMOV UR7, UR8 ;  /* 0x0000000800077c82 */ /* 0x000fe20008000000 */
[----:B------:R-:W-:Y:S02]  /*05e0*/  VIADD R8, R3, -UR4 ;  /* 0x8000000403087c36 */ /* 0x000fe40008000000 */
[----:B------:R-:W-:Y:S02]  /*05f0*/  VIADD R23, R23, UR4 ;  /* 0x0000000417177c36 */ /* 0x000fe40008000000 */
[----:B------:R-:W-:-:S07]  /*0600*/  VIADD R24, R24, UR4 ;  /* 0x0000000418187c36 */ /* 0x000fce0008000000 */
.L_x_11:
[----:B------:R-:W-:Y:S01]  /*0610*/  VIADD R25, R6, 0x1 ;  /* 0x0000000106197836 */ /* 0x000fe20000000000 */
[----:B------:R-:W-:Y:S04]  /*0620*/  BSSY.RECONVERGENT B0, `(.L_x_3) ;  /* 0x000001b000007945 */ /* 0x000fe80003800200 */
[----:B------:R-:W-:-:S04]  /*0630*/  ISETP.GT.AND P0, PT, R25, UR20, PT ;  /* 0x0000001419007c0c */ /* 0x000fc8000bf04270 */
[----:B------:R-:W-:-:S13]  /*0640*/  ISETP.LE.OR P0, PT, R25, UR19, P0 ;  /* 0x0000001319007c0c */ /* 0x000fda0008703670 */
[----:B------:R-:W-:Y:S05]  /*0650*/  @P0 BRA `(.L_x_4) ;  /* 0x00000000005c0947 */ /* 0x000fea0003800000 */
[----:B-1----:R-:W-:Y:S02]  /*0660*/  IADD3 R16, P1, PT, R25, UR16, RZ ;  /* 0x0000001019107c10 */ /* 0x002fe4000ff3e0ff */
[C---:B0-----:R-:W-:Y:S02]  /*0670*/  IADD3 R18, P0, PT, R20.reuse, UR14, RZ ;  /* 0x0000000e14127c10 */ /* 0x041fe4000ff1e0ff */
[----:B------:R-:W-:Y:S02]  /*0680*/  IADD3.X R17, PT, PT, RZ, UR17, RZ, P1, !PT ;  /* 0x00000011ff117c10 */ /* 0x000fe40008ffe4ff */
[----:B------:R-:W-:-:S04]  /*0690*/  LEA.HI.X.SX32 R19, R20, UR15, 0x1, P0 ;  /* 0x0000000f14137c11 */ /* 0x000fc800080f0eff */
[----:B------:R0:W2:Y:S04]  /*06a0*/  LDG.E.U8 R17, desc[UR10][R16.64] ;  /* 0x0000000a10117981 */ /* 0x0000a8000c1e1100 */
[----:B------:R-:W2:Y:S01]  /*06b0*/  LDG.E.U8 R18, desc[UR10][R18.64] ;  /* 0x0000000a12127981 */ /* 0x000ea2000c1e1100 */
[----:B------:R-:W-:-:S04]  /*06c0*/  ISETP.NE.AND P1, PT, R9, RZ, PT ;  /* 0x000000ff0900720c */ /* 0x000fc80003f25270 */
[C---:B------:R-:W-:Y:S02]  /*06d0*/  ISETP.EQ.OR P0, PT, R6.reuse, -0x1, !P1 ;  /* 0xffffffff0600780c */ /* 0x040fe40004f02670 */
[----:B------:R-:W-:Y:S01]  /*06e0*/  ISETP.NE.AND P2, PT, R6, -0x1, PT ;  /* 0xffffffff0600780c */ /* 0x000fe20003f45270 */
[----:B0-----:R-:W-:-:S10]  /*06f0*/  IMAD.U32 R16, RZ, RZ, UR4 ;  /* 0x00000004ff107e24 */ /* 0x001fd4000f8e00ff */
[----:B------:R-:W-:-:S04]  /*0700*/  @!P0 IMAD.WIDE.U32 R28, R6, 0x4, R12 ;  /* 0x00000004061c8825 */ /* 0x000fc800078e000c */
[--C-:B------:R-:W-:Y:S01]  /*0710*/  @P2 IMAD.WIDE.U32 R26, R6, 0x4, R14.reuse ;  /* 0x00000004061a2825 */ /* 0x100fe200078e000e */
[----:B------:R-:W3:Y:S05]  /*0720*/  @!P0 LDG.E R16, desc[UR10][R28.64] ;  /* 0x0000000a1c108981 */ /* 0x000eea000c1e1900 */
[----:B------:R-:W4:Y:S01]  /*0730*/  @P2 LDG.E R26, desc[UR10][R26.64] ;  /* 0x0000000a1a1a2981 */ /* 0x000f22000c1e1900 */
[----:B--2---:R-:W-:Y:S01]  /*0740*/  ISETP.NE.AND P0, PT, R18, R17, PT ;  /* 0x000000111200720c */ /* 0x004fe20003f05270 */
[----:B------:R-:W-:-:S06]  /*0750*/  @P1 IMAD.WIDE.U32 R18, R25, 0x4, R14 ;  /* 0x0000000419121825 */ /* 0x000fcc00078e000e */
[----:B------:R3:W2:Y:S02]  /*0760*/  @P1 LDG.E R18, desc[UR10][R18.64] ;  /* 0x0000000a12121981 */ /* 0x0006a4000c1e1900 */
[----:B---3--:R-:W-:-:S04]  /*0770*/  VIADD R19, R16, 0x1 ;  /* 0x0000000110137836 */ /* 0x008fc80000000000 */
[----:B------:R-:W-:-:S05]  /*0780*/  @!P0 IMAD.MOV R19, RZ, RZ, R16 ;  /* 0x000000ffff138224 */ /* 0x000fca00078e0210 */
[----:B----4-:R-:W-:Y:S01]  /*0790*/  @P2 VIADDMNMX R19, R26, 0x1, R19, PT ;  /* 0x000000011a132846 */ /* 0x010fe20003800113 */
[----:B------:R-:W-:-:S03]  /*07a0*/  IMAD.WIDE.U32 R16, R25, 0x4, R10 ;  /* 0x0000000419107825 */ /* 0x000fc600078e000a */
[----:B--2---:R-:W-:-:S05]  /*07b0*/  @P1 VIADDMNMX R19, R18, 0x1, R19, PT ;  /* 0x0000000112131846 */ /* 0x004fca0003800113 */
[----:B------:R2:W-:Y:S02]  /*07c0*/  STG.E desc[UR10][R16.64], R19 ;  /* 0x0000001310007986 */ /* 0x0005e4000c10190a */
.L_x_4:
[----:B01----:R-:W-:Y:S05]  /*07d0*/  BSYNC.RECONVERGENT B0 ;  /* 0x0000000000007941 */ /* 0x003fea0003800200 */
.L_x_3:
[----:B------:R-:W-:Y:S01]  /*07e0*/  IADD3 R25, PT, PT, R21, 0x1, RZ ;  /* 0x0000000115197810 */ /* 0x000fe20007ffe0ff */
[----:B------:R-:W-:Y:S03]  /*07f0*/  BSSY.RECONVERGENT B0, `(.L_x_5) ;  /* 0x000001b000007945 */ /* 0x000fe60003800200 */
[----:B------:R-:W-:-:S04]  /*0800*/  ISETP.GT.AND P0, PT, R25, UR20, PT ;  /* 0x0000001419007c0c */ /* 0x000fc8000bf04270 */
[----:B------:R-:W-:-:S13]  /*0810*/  ISETP.LE.OR P0, PT, R25, UR19, P0 ;  /* 0x0000001319007c0c */ /* 0x000fda0008703670 */
[----:B------:R-:W-:Y:S05]  /*0820*/  @P0 BRA `(.L_x_6) ;  /* 0x00000000005c0947 */ /* 0x000fea0003800000 */
[----:B--2---:R-:W-:Y:S02]  /*0830*/  IADD3 R16, P1, PT, R25, UR16, RZ ;  /* 0x0000001019107c10 */ /* 0x004fe4000ff3e0ff */
[----:B------:R-:W-:-:S03]  /*0840*/  IADD3 R18, P0, PT, R22, UR14, RZ ;  /* 0x0000000e16127c10 */ /* 0x000fc6000ff1e0ff */
[----:B------:R-:W-:Y:S01]  /*0850*/  IMAD.X R17, RZ, RZ, UR17, P1 ;  /* 0x00000011ff117e24 */ /* 0x000fe200088e06ff */
[----:B------:R-:W-:-:S05]  /*0860*/  LEA.HI.X.SX32 R19, R22, UR15, 0x1, P0 ;  /* 0x0000000f16137c11 */ /* 0x000fca00080f0eff */
[----:B------:R-:W2:Y:S04]  /*0870*/  LDG.E.U8 R18, desc[UR10][R18.64] ;  /* 0x0000000a12127981 */ /* 0x000ea8000c1e1100 */
[----:B------:R0:W2:Y:S01]  /*0880*/  LDG.E.U8 R17, desc[UR10][R16.64] ;  /* 0x0000000a10117981 */ /* 0x0000a2000c1e1100 */
[----:B------:R-:W-:Y:S02]  /*0890*/  ISETP.NE.AND P1, PT, R22, RZ, PT ;  /* 0x000000ff1600720c */ /* 0x000fe40003f25270 */
[C---:B------:R-:W-:Y:S02]  /*08a0*/  ISETP.NE.AND P2, PT, R21.reuse, -0x1, PT ;  /* 0xffffffff1500780c */ /* 0x040fe40003f45270 */
[----:B------:R-:W-:Y:S01]  /*08b0*/  ISETP.EQ.OR P0, PT, R21, -0x1, !P1 ;  /* 0xffffffff1500780c */ /* 0x000fe20004f02670 */
[----:B0-----:R-:W-:-:S12]  /*08c0*/  IMAD.U32 R16, RZ, RZ, UR4 ;  /* 0x00000004ff107e24 */ /* 0x001fd8000f8e00ff */
        /* <DEDUP_REMOVED lines=8> */
[----:B------:R-:W-:-:S04]  /*0950*/  @!P0 IADD3 R19, PT, PT, R16, RZ, RZ ;  /* 0x000000ff10138210 */ /* 0x000fc80007ffe0ff */
[----:B----4-:R-:W-:Y:S01]  /*0960*/  @P2 VIADDMNMX R19, R26, 0x1, R19, PT ;  /* 0x000000011a132846 */ /* 0x010fe20003800113 */
[----:B------:R-:W-:-:S03]  /*0970*/  IMAD.WIDE.U32 R16, R25, 0x4, R10 ;  /* 0x0000000419107825 */ /* 0x000fc600078e000a */
[----:B--2---:R-:W-:-:S05]  /*0980*/  @P1 VIADDMNMX R19, R18, 0x1, R19, PT ;  /* 0x0000000112131846 */ /* 0x004fca0003800113 */
[----:B------:R0:W-:Y:S02]  /*0990*/  STG.E desc[UR10][R16.64], R19 ;  /* 0x0000001310007986 */ /* 0x0001e4000c10190a */
.L_x_6:
[----:B------:R-:W-:Y:S05]  /*09a0*/  BSYNC.RECONVERGENT B0 ;  /* 0x0000000000007941 */ /* 0x000fea0003800200 */
.L_x_5:
[----:B------:R-:W-:Y:S01]  /*09b0*/  VIADD R25, R4, 0x1 ;  /* 0x0000000104197836 */ /* 0x000fe20000000000 */
[----:B------:R-:W-:Y:S04]  /*09c0*/  BSSY.RECONVERGENT B0, `(.L_x_7) ;  /* 0x000001b000007945 */ /* 0x000fe80003800200 */
[----:B------:R-:W-:-:S04]  /*09d0*/  ISETP.GT.AND P0, PT, R25, UR20, PT ;  /* 0x0000001419007c0c */ /* 0x000fc8000bf04270 */
[----:B------:R-:W-:-:S13]  /*09e0*/  ISETP.LE.OR P0, PT, R25, UR19, P0 ;  /* 0x0000001319007c0c */ /* 0x000fda0008703670 */
[----:B------:R-:W-:Y:S05]  /*09f0*/  @P0 BRA `(.L_x_8) ;  /* 0x00000000005c0947 */ /* 0x000fea0003800000 */
[----:B------:R-:W-:Y:S02]  /*0a00*/  IADD3 R18, P1, PT, R25, UR16, RZ ;  /* 0x0000001019127c10 */ /* 0x000fe4000ff3e0ff */
[----:B0-2---:R-:W-:-:S03]  /*0a10*/  IADD3 R16, P0, PT, R23, UR14, RZ ;  /* 0x0000000e17107c10 */ /* 0x005fc6000ff1e0ff */
        /* <DEDUP_REMOVED lines=15> */
[----:B---3--:R-:W-:-:S04]  /*0b10*/  IADD3 R17, PT, PT, R18, 0x1, RZ ;  /* 0x0000000112117810 */ /* 0x008fc80007ffe0ff */
[----:B------:R-:W-:-:S05]  /*0b20*/  @!P0 IMAD.MOV R17, RZ, RZ, R18 ;  /* 0x000000ffff118224 */ /* 0x000fca00078e0212 */
[----:B----4-:R-:W-:Y:S01]  /*0b30*/  @P2 VIADDMNMX R17, R26, 0x1, R17, PT ;  /* 0x000000011a112846 */ /* 0x010fe20003800111 */
[----:B------:R-:W-:-:S03]  /*0b40*/  IMAD.WIDE.U32 R18, R25, 0x4, R10 ;  /* 0x0000000419127825 */ /* 0x000fc600078e000a */
[----:B--2---:R-:W-:-:S05]  /*0b50*/  @P1 VIADDMNMX R17, R16, 0x1, R17, PT ;  /* 0x0000000110111846 */ /* 0x004fca0003800111 */
[----:B------:R1:W-:Y:S02]  /*0b60*/  STG.E desc[UR10][R18.64], R17 ;  /* 0x0000001112007986 */ /* 0x0003e4000c10190a */
.L_x_8:
[----:B------:R-:W-:Y:S05]  /*0b70*/  BSYNC.RECONVERGENT B0 ;  /* 0x0000000000007941 */ /* 0x000fea0003800200 */
.L_x_7:
[----:B------:R-:W-:Y:S01]  /*0b80*/  VIADD R25, R5, 0x1 ;  /* 0x0000000105197836 */ /* 0x000fe20000000000 */
[----:B------:R-:W-:Y:S04]  /*0b90*/  BSSY.RECONVERGENT B0, `(.L_x_9) ;  /* 0x000001b000007945 */ /* 0x000fe80003800200 */
[----:B------:R-:W-:-:S04]  /*0ba0*/  ISETP.GT.AND P0, PT, R25, UR20, PT ;  /* 0x0000001419007c0c */ /* 0x000fc8000bf04270 */
[----:B------:R-:W-:-:S13]  /*0bb0*/  ISETP.LE.OR P0, PT, R25, UR19, P0 ;  /* 0x0000001319007c0c */ /* 0x000fda0008703670 */
[----:B------:R-:W-:Y:S05]  /*0bc0*/  @P0 BRA `(.L_x_10) ;  /* 0x00000000005c0947 */ /* 0x000fea0003800000 */
[----:B-1----:R-:W-:Y:S02]  /*0bd0*/  IADD3 R18, P1, PT, R25, UR16, RZ ;  /* 0x0000001019127c10 */ /* 0x002fe4000ff3e0ff */
[----:B0-2---:R-:W-:-:S03]  /*0be0*/  IADD3 R16, P0, PT, R24, UR14, RZ ;  /* 0x0000000e18107c10 */ /* 0x005fc6000ff1e0ff */
[----:B------:R-:W-:Y:S01]  /*0bf0*/  IMAD.X R19, RZ, RZ, UR17, P1 ;  /* 0x00000011ff137e24 */ /* 0x000fe200088e06ff */
[----:B------:R-:W-:-:S05]  /*0c00*/  LEA.HI.X.SX32 R17, R24, UR15, 0x1, P0 ;  /* 0x0000000f18117c11 */ /* 0x000fca00080f0eff */
[----:B------:R-:W2:Y:S04]  /*0c10*/  LDG.E.U8 R16, desc[UR10][R16.64] ;  /* 0x0000000a10107981 */ /* 0x000ea8000c1e1100 */
[----:B------:R0:W2:Y:S01]  /*0c20*/  LDG.E.U8 R19, desc[UR10][R18.64] ;  /* 0x0000000a12137981 */ /* 0x0000a2000c1e1100 */
[----:B------:R-:W-:Y:S02]  /*0c30*/  ISETP.NE.AND P1, PT, R8, RZ, PT ;  /* 0x000000ff0800720c */ /* 0x000fe40003f25270 */
[C---:B------:R-:W-:Y:S02]  /*0c40*/  ISETP.NE.AND P2, PT, R5.reuse, -0x1, PT ;  /* 0xffffffff0500780c */ /* 0x040fe40003f45270 */
[----:B------:R-:W-:Y:S02]  /*0c50*/  ISETP.EQ.OR P0, PT, R5, -0x1, !P1 ;  /* 0xffffffff0500780c */ /* 0x000fe40004f02670 */
[----:B0-----:R-:W-:-:S11]  /*0c60*/  MOV R18, UR4 ;  /* 0x0000000400127c02 */ /* 0x001fd60008000f00 */
        /* <DEDUP_REMOVED lines=13> */
.L_x_10:
[----:B------:R-:W-:Y:S05]  /*0d40*/  BSYNC.RECONVERGENT B0 ;  /* 0x0000000000007941 */ /* 0x000fea0003800200 */
.L_x_9:
[----:B------:R-:W-:Y:S01]  /*0d50*/  UIADD3 UR7, UPT, UPT, UR7, 0x4, URZ ;  /* 0x0000000407077890 */ /* 0x000fe2000fffe0ff */
[----:B0123--:R-:W-:Y:S01]  /*0d60*/  MOV R17, UR12 ;  /* 0x0000000c00117c02 */ /* 0x00ffe20008000f00 */
[----:B------:R-:W-:Y:S02]  /*0d70*/  IMAD.U32 R19, RZ, RZ, UR12 ;  /* 0x0000000cff137e24 */ /* 0x000fe4000f8e00ff */
[----:B------:R-:W-:Y:S01]  /*0d80*/  UISETP.NE.AND UP0, UPT, UR7, URZ, UPT ;  /* 0x000000ff0700728c */ /* 0x000fe2000bf05270 */
[----:B------:R-:W-:Y:S01]  /*0d90*/  IMAD.U32 R16, RZ, RZ, UR12 ;  /* 0x0000000cff107e24 */ /* 0x000fe2000f8e00ff */
[----:B------:R-:W-:Y:S01]  /*0da0*/  LEA R8, R17, R8, 0x2 ;  /* 0x0000000811087211 */ /* 0x000fe200078e10ff */
[----:B------:R-:W-:Y:S01]  /*0db0*/  IMAD.U32 R18, RZ, RZ, UR12 ;  /* 0x0000000cff127e24 */ /* 0x000fe2000f8e00ff */
[----:B------:R-:W-:Y:S01]  /*0dc0*/  LEA R4, R19, R4, 0x2 ;  /* 0x0000000413047211 */ /* 0x000fe200078e10ff */
[----:B------:R-:W-:Y:S02]  /*0dd0*/  IMAD.U32 R26, RZ, RZ, UR12 ;  /* 0x0000000cff1a7e24 */ /* 0x000fe4000f8e00ff */
[----:B------:R-:W-:-:S02]  /*0de0*/  IMAD.U32 R25, RZ, RZ, UR12 ;  /* 0x0000000cff197e24 */ /* 0x000fc4000f8e00ff */
[C---:B------:R-:W-:Y:S02]  /*0df0*/  IMAD R21, R16.reuse, 0x4, R21 ;  /* 0x0000000410157824 */ /* 0x040fe400078e0215 */
[C---:B------:R-:W-:Y:S02]  /*0e00*/  IMAD R22, R17.reuse, -0x4, R22 ;  /* 0xfffffffc11167824 */ /* 0x040fe400078e0216 */
[----:B------:R-:W-:Y:S02]  /*0e10*/  IMAD R7, R16, 0x4, R7 ;  /* 0x0000000410077824 */ /* 0x000fe400078e0207 */
[----:B------:R-:W-:Y:S02]  /*0e20*/  IMAD R23, R18, -0x4, R23 ;  /* 0xfffffffc12177824 */ /* 0x000fe400078e0217 */
[----:B------:R-:W-:Y:S02]  /*0e30*/  IMAD R5, R26, 0x4, R5 ;  /* 0x000000041a057824 */ /* 0x000fe400078e0205 */
[----:B------:R-:W-:-:S02]  /*0e40*/  IMAD R24, R17, -0x4, R24 ;  /* 0xfffffffc11187824 */ /* 0x000fc400078e0218 */
[----:B------:R-:W-:Y:S02]  /*0e50*/  IMAD R6, R19, 0x4, R6 ;  /* 0x0000000413067824 */ /* 0x000fe400078e0206 */
[----:B------:R-:W-:Y:S02]  /*0e60*/  IMAD R9, R16, 0x4, R9 ;  /* 0x0000000410097824 */ /* 0x000fe400078e0209 */
[----:B------:R-:W-:Y:S01]  /*0e70*/  IMAD R20, R25, -0x4, R20 ;  /* 0xfffffffc19147824 */ /* 0x000fe200078e0214 */
[----:B------:R-:W-:Y:S06]  /*0e80*/  BRA.U UP0, `(.L_x_11) ;  /* 0xfffffff500e07547 */ /* 0x000fec000b83ffff */
[----:B------:R-:W-:-:S07]  /*0e90*/  MOV R5, UR18 ;  /* 0x0000001200057c02 */ /* 0x000fce0008000f00 */
.L_x_2:
[----:B------:R-:W-:-:S09]  /*0ea0*/  UISETP.NE.AND UP0, UPT, UR13, URZ, UPT ;  /* 0x000000ff0d00728c */ /* 0x000fd2000bf05270 */
[----:B------:R-:W-:Y:S05]  /*0eb0*/  BRA.U !UP0, `(.L_x_1) ;  /* 0x0000000508a87547 */ /* 0x000fea000b800000 */
[----:B------:R-:W-:Y:S01]  /*0ec0*/  IMAD R5, R5, UR12, R0 ;  /* 0x0000000c05057c24 */ /* 0x000fe2000f8e0200 */
[----:B------:R-:W-:Y:S04]  /*0ed0*/  BSSY.RECONVERGENT B0, `(.L_x_12) ;  /* 0x0000020000007945 */ /* 0x000fe80003800200 */
[----:B------:R-:W-:-:S04]  /*0ee0*/  ISETP.GT.AND P0, PT, R5, UR20, PT ;  /* 0x0000001405007c0c */ /* 0x000fc8000bf04270 */
[----:B------:R-:W-:-:S13]  /*0ef0*/  ISETP.LE.OR P0, PT, R5, UR19, P0 ;  /* 0x0000001305007c0c */ /* 0x000fda0008703670 */
[----:B------:R-:W-:Y:S05]  /*0f00*/  @P0 BRA `(.L_x_13) ;  /* 0x0000000000700947 */ /* 0x000fea0003800000 */
[----:B------:R-:W0:Y:S01]  /*0f10*/  LDCU.64 UR14, c[0x0][0x388] ;  /* 0x00007100ff0e77ac */ /* 0x000e220008000a00 */
[C---:B------:R-:W-:Y:S02]  /*0f20*/  IADD3 R4, PT, PT, -R5.reuse, UR4, RZ ;  /* 0x0000000405047c10 */ /* 0x040fe4000fffe1ff */
[C---:B------:R-:W-:Y:S01]  /*0f30*/  ISETP.NE.AND P0, PT, R5.reuse, UR4, PT ;  /* 0x0000000405007c0c */ /* 0x040fe2000bf05270 */
[----:B------:R-:W1:Y:S03]  /*0f40*/  LDCU.64 UR16, c[0x0][0x398] ;  /* 0x00007300ff1077ac */ /* 0x000e660008000a00 */
[C---:B------:R-:W-:Y:S02]  /*0f50*/  ISETP.EQ.OR P1, PT, R5.reuse, RZ, !P0 ;  /* 0x000000ff0500720c */ /* 0x040fe40004722670 */
[----:B0-----:R-:W-:Y:S02]  /*0f60*/  IADD3 R18, P2, PT, R4, UR14, RZ ;  /* 0x0000000e04127c10 */ /* 0x001fe4000ff5e0ff */
[----:B-1----:R-:W-:-:S02]  /*0f70*/  IADD3 R20, P3, PT, R5, UR16, RZ ;  /* 0x0000001005147c10 */ /* 0x002fc4000ff7e0ff */
[----:B------:R-:W-:Y:S02]  /*0f80*/  LEA.HI.X.SX32 R19, R4, UR15, 0x1, P2 ;  /* 0x0000000f04137c11 */ /* 0x000fe400090f0eff */
[C---:B------:R-:W-:Y:S01]  /*0f90*/  ISETP.NE.AND P2, PT, R5.reuse, RZ, PT ;  /* 0x000000ff0500720c */ /* 0x040fe20003f45270 */
[----:B------:R-:W-:Y:S02]  /*0fa0*/  IMAD.X R21, RZ, RZ, UR17, P3 ;  /* 0x00000011ff157e24 */ /* 0x000fe400098e06ff */
[----:B------:R-:W2:Y:S02]  /*0fb0*/  LDG.E.U8 R18, desc[UR10][R18.64] ;  /* 0x0000000a12127981 */ /* 0x000ea4000c1e1100 */
[----:B------:R-:W-:Y:S02]  /*0fc0*/  @!P1 VIADD R7, R5, 0xffffffff ;  /* 0xffffffff05079836 */ /* 0x000fe40000000000 */
[----:B------:R-:W2:Y:S01]  /*0fd0*/  LDG.E.U8 R21, desc[UR10][R20.64] ;  /* 0x0000000a14157981 */ /* 0x000ea2000c1e1100 */
[----:B------:R-:W-:-:S02]  /*0fe0*/  IMAD.U32 R4, RZ, RZ, UR4 ;  /* 0x00000004ff047e24 */ /* 0x000fc4000f8e00ff */
[----:B------:R-:W-:-:S03]  /*0ff0*/  @!P1 IMAD.WIDE.U32 R6, R7, 0x4, R12 ;  /* 0x0000000407069825 */ /* 0x000fc600078e000c */
[C---:B------:R-:W-:Y:S02]  /*1000*/  @P2 IADD3 R9, PT, PT, R5.reuse, -0x1, RZ ;  /* 0xffffffff05092810 */ /* 0x040fe40007ffe0ff */
[----:B------:R-:W3:Y:S01]  /*1010*/  @!P1 LDG.E R4, desc[UR10][R6.64] ;  /* 0x0000000a06049981 */ /* 0x000ee2000c1e1900 */
[----:B------:R-:W-:-:S04]  /*1020*/  @P0 IMAD.WIDE.U32 R16, R5, 0x4, R14 ;  /* 0x0000000405100825 */ /* 0x000fc800078e000e */
[----:B------:R-:W-:Y:S02]  /*1030*/  @P2 IMAD.WIDE.U32 R8, R9, 0x4, R14 ;  /* 0x0000000409082825 */ /* 0x000fe400078e000e */
[----:B------:R-:W4:Y:S04]  /*1040*/  @P0 LDG.E R16, desc[UR10][R16.64] ;  /* 0x0000000a10100981 */ /* 0x000f28000c1e1900 */
[----:B------:R-:W5:Y:S01]  /*1050*/  @P2 LDG.E R8, desc[UR10][R8.64] ;  /* 0x0000000a08082981 */ /* 0x000f62000c1e1900 */
[----:B--2---:R-:W-:Y:S01]  /*1060*/  ISETP.NE.AND P1, PT, R18, R21, PT ;  /* 0x000000151200720c */ /* 0x004fe20003f25270 */
[----:B---3--:R-:W-:-:S12]  /*1070*/  VIADD R23, R4, 0x1 ;  /* 0x0000000104177836 */ /* 0x008fd80000000000 */
[----:B------:R-:W-:Y:S02]  /*1080*/  @!P1 IMAD.MOV R23, RZ, RZ, R4 ;  /* 0x000000ffff179224 */ /* 0x000fe400078e0204 */
[----:B------:R-:W-:-:S03]  /*1090*/  IMAD.WIDE.U32 R18, R5, 0x4, R10 ;  /* 0x0000000405127825 */ /* 0x000fc600078e000a */
[----:B-----5:R-:W-:-:S04]  /*10a0*/  @P2 VIADDMNMX R23, R8, 0x1, R23, PT ;  /* 0x0000000108172846 */ /* 0x020fc80003800117 */
[----:B----4-:R-:W-:-:S05]  /*10b0*/  @P0 VIADDMNMX R23, R16, 0x1, R23, PT ;  /* 0x0000000110170846 */ /* 0x010fca0003800117 */
[----:B------:R0:W-:Y:S02]  /*10c0*/  STG.E desc[UR10][R18.64], R23 ;  /* 0x0000001712007986 */ /* 0x0001e4000c10190a */
.L_x_13:
[----:B------:R-:W-:Y:S05]  /*10d0*/  BSYNC.RECONVERGENT B0 ;  /* 0x0000000000007941 */ /* 0x000fea0003800200 */
.L_x_12:
[----:B------:R-:W-:-:S09]  /*10e0*/  UISETP.NE.AND UP0, UPT, UR13, 0x1, UPT ;  /* 0x000000010d00788c */ /* 0x000fd2000bf05270 */
[----:B------:R-:W-:Y:S05]  /*10f0*/  BRA.U !UP0, `(.L_x_1) ;  /* 0x0000000508187547 */ /* 0x000fea000b800000 */
[----:B------:R-:W-:Y:S01]  /*1100*/  VIADD R5, R5, UR12 ;  /* 0x0000000c05057c36 */ /* 0x000fe20008000000 */
[----:B------:R-:W-:Y:S04]  /*1110*/  BSSY.RECONVERGENT B0, `(.L_x_14) ;  /* 0x0000020000007945 */ /* 0x000fe80003800200 */
[----:B------:R-:W-:-:S04]  /*1120*/  ISETP.GT.AND P0, PT, R5, UR20, PT ;  /* 0x0000001405007c0c */ /* 0x000fc8000bf04270 */
[----:B------:R-:W-:-:S13]  /*1130*/  ISETP.LE.OR P0, PT, R5, UR19, P0 ;  /* 0x0000001305007c0c */ /* 0x000fda0008703670 */
[----:B------:R-:W-:Y:S05]  /*1140*/  @P0 BRA `(.L_x_15) ;  /* 0x0000000000700947 */ /* 0x000fea0003800000 */
[----:B------:R-:W0:Y:S01]  /*1150*/  LDCU.64 UR14, c[0x0][0x388] ;  /* 0x00007100ff0e77ac */ /* 0x000e220008000a00 */
[C---:B------:R-:W-:Y:S02]  /*1160*/  ISETP.NE.AND P0, PT, R5.reuse, UR4, PT ;  /* 0x0000000405007c0c */ /* 0x040fe4000bf05270 */
[C---:B------:R-:W-:Y:S01]  /*1170*/  IADD3 R4, PT, PT, -R5.reuse, UR4, RZ ;  /* 0x0000000405047c10 */ /* 0x040fe2000fffe1ff */
[----:B------:R-:W1:Y:S01]  /*1180*/  LDCU.64 UR16, c[0x0][0x398] ;  /* 0x00007300ff1077ac */ /* 0x000e620008000a00 */
[C---:B------:R-:W-:Y:S02]  /*1190*/  ISETP.EQ.OR P1, PT, R5.reuse, RZ, !P0 ;  /* 0x000000ff0500720c */ /* 0x040fe40004722670 */
[C---:B0-----:R-:W-:Y:S02]  /*11a0*/  IADD3 R18, P2, PT, R4.reuse, UR14, RZ ;  /* 0x0000000e04127c10 */ /* 0x041fe4000ff5e0ff */
[----:B-1----:R-:W-:Y:S02]  /*11b0*/  IADD3 R20, P3, PT, R5, UR16, RZ ;  /* 0x0000001005147c10 */ /* 0x002fe4000ff7e0ff */
[----:B------:R-:W-:-:S02]  /*11c0*/  LEA.HI.X.SX32 R19, R4, UR15, 0x1, P2 ;  /* 0x0000000f04137c11 */ /* 0x000fc400090f0eff */
[----:B------:R-:W-:Y:S02]  /*11d0*/  IADD3.X R21, PT, PT, RZ, UR17, RZ, P3, !PT ;  /* 0x00000011ff157c10 */ /* 0x000fe40009ffe4ff */
[C---:B------:R-:W-:Y:S01]  /*11e0*/  ISETP.NE.AND P2, PT, R5.reuse, RZ, PT ;  /* 0x000000ff0500720c */ /* 0x040fe20003f45270 */
[----:B------:R-:W2:Y:S02]  /*11f0*/  LDG.E.U8 R18, desc[UR10][R18.64] ;  /* 0x0000000a12127981 */ /* 0x000ea4000c1e1100 */
[----:B------:R-:W-:Y:S02]  /*1200*/  @!P1 VIADD R7, R5, 0xffffffff ;  /* 0xffffffff05079836 */ /* 0x000fe40000000000 */
[----:B------:R-:W2:Y:S01]  /*1210*/  LDG.E.U8 R21, desc[UR10][R20.64] ;  /* 0x0000000a14157981 */ /* 0x000ea2000c1e1100 */
[----:B------:R-:W-:Y:S02]  /*1220*/  IMAD.U32 R4, RZ, RZ, UR4 ;  /* 0x00000004ff047e24 */ /* 0x000fe4000f8e00ff */
[----:B------:R-:W-:-:S05]  /*1230*/  @!P1 IMAD.WIDE.U32 R6, R7, 0x4, R12 ;  /* 0x0000000407069825 */ /* 0x000fca00078e000c */
[C---:B------:R-:W-:Y:S01]  /*1240*/  @P2 VIADD R9, R5.reuse, 0xffffffff ;  /* 0xffffffff05092836 */ /* 0x040fe20000000000 */
[----:B------:R-:W3:Y:S01]  /*1250*/  @!P1 LDG.E R4, desc[UR10][R6.64] ;  /* 0x0000000a06049981 */ /* 0x000ee2000c1e1900 */
[----:B------:R-:W-:-:S04]  /*1260*/  @P0 IMAD.WIDE.U32 R16, R5, 0x4, R14 ;  /* 0x0000000405100825 */ /* 0x000fc800078e000e */
[----:B------:R-:W-:Y:S02]  /*1270*/  @P2 IMAD.WIDE.U32 R8, R9, 0x4, R14 ;  /* 0x0000000409082825 */ /* 0x000fe400078e000e */
[----:B------:R-:W4:Y:S04]  /*1280*/  @P0 LDG.E R16, desc[UR10][R16.64] ;  /* 0x0000000a10100981 */ /* 0x000f28000c1e1900 */
[----:B------:R-:W5:Y:S01]  /*1290*/  @P2 LDG.E R8, desc[UR10][R8.64] ;  /* 0x0000000a08082981 */ /* 0x000f62000c1e1900 */
[----:B--2---:R-:W-:Y:S02]  /*12a0*/  ISETP.NE.AND P1, PT, R18, R21, PT ;  /* 0x000000151200720c */ /* 0x004fe40003f25270 */
[----:B---3--:R-:W-:-:S11]  /*12b0*/  IADD3 R23, PT, PT, R4, 0x1, RZ ;  /* 0x0000000104177810 */ /* 0x008fd60007ffe0ff */
[----:B------:R-:W-:Y:S02]  /*12c0*/  @!P1 IMAD.MOV R23, RZ, RZ, R4 ;  /* 0x000000ffff179224 */ /* 0x000fe400078e0204 */
[----:B------:R-:W-:-:S03]  /*12d0*/  IMAD.WIDE.U32 R18, R5, 0x4, R10 ;  /* 0x0000000405127825 */ /* 0x000fc600078e000a */
[----:B-----5:R-:W-:-:S04]  /*12e0*/  @P2 VIADDMNMX R23, R8, 0x1, R23, PT ;  /* 0x0000000108172846 */ /* 0x020fc80003800117 */
[----:B----4-:R-:W-:-:S05]  /*12f0*/  @P0 VIADDMNMX R23, R16, 0x1, R23, PT ;  /* 0x0000000110170846 */ /* 0x010fca0003800117 */
[----:B------:R1:W-:Y:S02]  /*1300*/  STG.E desc[UR10][R18.64], R23 ;  /* 0x0000001712007986 */ /* 0x0003e4000c10190a */
.L_x_15:
[----:B------:R-:W-:Y:S05]  /*1310*/  BSYNC.RECONVERGENT B0 ;  /* 0x0000000000007941 */ /* 0x000fea0003800200 */
.L_x_14:
[----:B------:R-:W-:-:S09]  /*1320*/  UISETP.NE.AND UP0, UPT, UR13, 0x2, UPT ;  /* 0x000000020d00788c */ /* 0x000fd2000bf05270 */
[----:B------:R-:W-:Y:S05]  /*1330*/  BRA.U !UP0, `(.L_x_1) ;  /* 0x0000000108887547 */ /* 0x000fea000b800000 */
[----:B01----:R-:W-:Y:S01]  /*1340*/  VIADD R23, R5, UR12 ;  /* 0x0000000c05177c36 */ /* 0x003fe20008000000 */
        /* <DEDUP_REMOVED lines=12> */
[C---:B------:R-:W-:Y:S01]  /*1410*/  ISETP.NE.AND P2, PT, R23.reuse, RZ, PT ;  /* 0x000000ff1700720c */ /* 0x040fe20003f45270 */
[----:B------:R-:W-:Y:S02]  /*1420*/  IMAD.X R19, RZ, RZ, UR17, P3 ;  /* 0x00000011ff137e24 */ /* 0x000fe400098e06ff */
[----:B------:R-:W2:Y:S02]  /*1430*/  LDG.E.U8 R16, desc[UR10][R16.64] ;  /* 0x0000000a10107981 */ /* 0x000ea4000c1e1100 */
[----:B------:R-:W-:Y:S02]  /*1440*/  @!P1 IADD3 R5, PT, PT, R23, -0x1, RZ ;  /* 0xffffffff17059810 */ /* 0x000fe40007ffe0ff */
[----:B------:R-:W2:Y:S01]  /*1450*/  LDG.E.U8 R19, desc[UR10][R18.64] ;  /* 0x0000000a12137981 */ /* 0x000ea2000c1e1100 */
[----:B------:R-:W-:Y:S02]  /*1460*/  IMAD.U32 R20, RZ, RZ, UR4 ;  /* 0x00000004ff147e24 */ /* 0x000fe4000f8e00ff */
[----:B------:R-:W-:-:S04]  /*1470*/  @!P1 IMAD.WIDE.U32 R4, R5, 0x4, R12 ;  /* 0x0000000405049825 */ /* 0x000fc800078e000c */
[C---:B------:R-:W-:Y:S01]  /*1480*/  @P2 VIADD R7, R23.reuse, 0xffffffff ;  /* 0xffffffff17072836 */ /* 0x040fe20000000000 */
[----:B------:R-:W3:Y:S01]  /*1490*/  @!P1 LDG.E R20, desc[UR10][R4.64] ;  /* 0x0000000a04149981 */ /* 0x000ee2000c1e1900 */
[----:B------:R-:W-:-:S04]  /*14a0*/  @P0 IMAD.WIDE.U32 R8, R23, 0x4, R14 ;  /* 0x0000000417080825 */ /* 0x000fc800078e000e */
[----:B------:R-:W-:Y:S02]  /*14b0*/  @P2 IMAD.WIDE.U32 R6, R7, 0x4, R14 ;  /* 0x0000000407062825 */ /* 0x000fe400078e000e */
[----:B------:R-:W4:Y:S04]  /*14c0*/  @P0 LDG.E R8, desc[UR10][R8.64] ;  /* 0x0000000a08080981 */ /* 0x000f28000c1e1900 */
[----:B------:R-:W5:Y:S01]  /*14d0*/  @P2 LDG.E R6, desc[UR10][R6.64] ;  /* 0x0000000a06062981 */ /* 0x000f62000c1e1900 */
[----:B--2---:R-:W-:Y:S01]  /*14e0*/  ISETP.NE.AND P1, PT, R16, R19, PT ;  /* 0x000000131000720c */ /* 0x004fe20003f25270 */
[----:B---3--:R-:W-:-:S12]  /*14f0*/  VIADD R21, R20, 0x1 ;  /* 0x0000000114157836 */ /* 0x008fd80000000000 */
[----:B------:R-:W-:Y:S01]  /*1500*/  @!P1 IADD3 R21, PT, PT, R20, RZ, RZ ;  /* 0x000000ff14159210 */ /* 0x000fe20007ffe0ff */
[----:B------:R-:W-:-:S03]  /*1510*/  IMAD.WIDE.U32 R16, R23, 0x4, R10 ;  /* 0x0000000417107825 */ /* 0x000fc600078e000a */
[----:B-----5:R-:W-:-:S04]  /*1520*/  @P2 VIADDMNMX R21, R6, 0x1, R21, PT ;  /* 0x0000000106152846 */ /* 0x020fc80003800115 */
[----:B----4-:R-:W-:-:S05]  /*1530*/  @P0 VIADDMNMX R21, R8, 0x1, R21, PT ;  /* 0x0000000108150846 */ /* 0x010fca0003800115 */
[----:B------:R0:W-:Y:S02]  /*1540*/  STG.E desc[UR10][R16.64], R21 ;  /* 0x0000001510007986 */ /* 0x0001e4000c10190a */
.L_x_16:
[----:B------:R-:W-:Y:S05]  /*1550*/  BSYNC.RECONVERGENT B0 ;  /* 0x0000000000007941 */ /* 0x000fea0003800200 */
.L_x_1:
[----:B------:R-:W-:Y:S01]  /*1560*/  BAR.SYNC.DEFER_BLOCKING 0x0 ;  /* 0x0000000000007b1d */ /* 0x000fe20000010000 */
[----:B------:R-:W-:Y:S01]  /*1570*/  UIADD3 UR4, UPT, UPT, UR4, 0x1, URZ ;  /* 0x0000000104047890 */ /* 0x000fe2000fffe0ff */
[----:B------:R-:W-:Y:S02]  /*1580*/  IMAD.MOV.U32 R4, RZ, RZ, R14 ;  /* 0x000000ffff047224 */ /* 0x000fe400078e000e */
[----:B------:R-:W-:Y:S01]  /*1590*/  IMAD.MOV.U32 R5, RZ, RZ, R15 ;  /* 0x000000ffff057224 */ /* 0x000fe200078e000f */
[----:B------:R-:W-:-:S09]  /*15a0*/  UISETP.NE.AND UP0, UPT, UR4, UR5, UPT ;  /* 0x000000050400728c */ /* 0x000fd2000bf05270 */
[----:B------:R-:W-:Y:S05]  /*15b0*/  BRA.U UP0, `(.L_x_17) ;  /* 0xffffffed00787547 */ /* 0x000fea000b83ffff */
.L_x_0:
[----:B------:R-:W2:Y:S02]  /*15c0*/  S2R R0, SR_TID.X ;  /* 0x0000000000007919 */ /* 0x000ea40000002100 */
[----:B--2---:R-:W-:-:S13]  /*15d0*/  ISETP.NE.AND P0, PT, R0, RZ, PT ;  /* 0x000000ff0000720c */ /* 0x004fda0003f05270 */
[----:B------:R-:W-:Y:S05]  /*15e0*/  @P0 EXIT ;  /* 0x000000000000094d */ /* 0x000fea0003800000 */
[----:B------:R-:W2:Y:S02]  /*15f0*/  LDC R3, c[0x0][0x390] ;  /* 0x0000e400ff037b82 */ /* 0x000ea40000000800 */
[----:B--2---:R-:W-:-:S06]  /*1600*/  IMAD.WIDE R10, R3, 0x4, R10 ;  /* 0x00000004030a7825 */ /* 0x004fcc00078e020a */
[----:B------:R-:W2:Y:S01]  /*1610*/  LDG.E R11, desc[UR10][R10.64+-0x4] ;  /* 0xfffffc0a0a0b7981 */ /* 0x000ea2000c1e1900 */
[----:B------:R-:W2:Y:S03]  /*1620*/  LDC.64 R2, c[0x0][0x3a8] ;  /* 0x0000ea00ff027b82 */ /* 0x000ea60000000a00 */
[----:B--2---:R-:W-:Y:S01]  /*1630*/  STG.E desc[UR10][R2.64], R11 ;  /* 0x0000000b02007986 */ /* 0x004fe2000c10190a */
[----:B------:R-:W-:Y:S05]  /*1640*/  EXIT ;  /* 0x000000000000794d */ /* 0x000fea0003800000 */
.L_x_18:
[----:B------:R-:W-:-:S00]  /*1650*/  BRA `(.L_x_18) ;  /* 0xfffffffc00fc7947 */ /* 0x000fc0000383ffff */
[----:B------:R-:W-:-:S00]  /*1660*/  NOP ;  /* 0x0000000000007918 */ /* 0x000fc00000000000 */
        /* <DEDUP_REMOVED lines=9> */
.L_x_19:


//--------------------- .nv.shared.reserved.0     --------------------------
	.section	.nv.shared.reserved.0,"aw",@nobits
	.weak		__nv_reservedSMEM_offset_0_alias
	.size		__nv_reservedSMEM_offset_0_alias, 0, 64
	.other		__nv_reservedSMEM_offset_0_alias,@"STO_CUDA_RESERVED_SHARED STV_DEFAULT"
__nv_reservedSMEM_offset_0_alias:
	.zero		0
	.zero		64


//--------------------- .nv.constant0._Z17levenshteinKerneliPKhiS0_PiS1_S1_ --------------------------
	.section	.nv.constant0._Z17levenshteinKerneliPKhiS0_PiS1_S1_,"a",@progbits
	.sectionflags	@""
	.align	4
.nv.constant0._Z17levenshteinKerneliPKhiS0_PiS1_S1_:
	.zero		952


//--------------------- SYMBOLS --------------------------

	.type		.nv.reservedSmem.offset0,@object
	.size		.nv.reservedSmem.offset0,0x4
